	.headerflags	@"EF_CUDA_TEXMODE_UNIFIED EF_CUDA_64BIT_ADDRESS EF_CUDA_ACCELERATORS EF_CUDA_SM90 EF_CUDA_VIRTUAL_SM(EF_CUDA_SM90)"
	.elftype	@"ET_EXEC"


//--------------------- .nv.info                  --------------------------
	.section	.nv.info,"",@"SHT_CUDA_INFO"
	.align	4


	//----- nvinfo : EIATTR_REGCOUNT
	.align		4
        /*0000*/ 	.byte	0x04, 0x2f
        /*0002*/ 	.short	(.L_1 - .L_0)
	.align		4
.L_0:
        /*0004*/ 	.word	index@(triton_poi_fused__to_copy_1)
        /*0008*/ 	.word	0x00000008


	//----- nvinfo : EIATTR_MIN_STACK_SIZE
	.align		4
.L_1:
        /*000c*/ 	.byte	0x04, 0x12
        /*000e*/ 	.short	(.L_3 - .L_2)
	.align		4
.L_2:
        /*0010*/ 	.word	index@(triton_poi_fused__to_copy_1)
        /*0014*/ 	.word	0x00000000


	//----- nvinfo : EIATTR_FRAME_SIZE
	.align		4
.L_3:
        /*0018*/ 	.byte	0x04, 0x11
        /*001a*/ 	.short	(.L_5 - .L_4)
	.align		4
.L_4:
        /*001c*/ 	.word	index@(triton_poi_fused__to_copy_1)
        /*0020*/ 	.word	0x00000000


	//----- nvinfo : EIATTR_MIN_STACK_SIZE
	.align		4
.L_5:
        /*0024*/ 	.byte	0x04, 0x12
        /*0026*/ 	.short	(.L_7 - .L_6)
	.align		4
.L_6:
        /*0028*/ 	.word	index@(triton_poi_fused__to_copy_1)
        /*002c*/ 	.word	0x00000000
.L_7:


//--------------------- .nv.info.triton_poi_fused__to_copy_1 --------------------------
	.section	.nv.info.triton_poi_fused__to_copy_1,"",@"SHT_CUDA_INFO"
	.sectionflags	@""
	.align	4


	//----- nvinfo : EIATTR_CUDA_API_VERSION
	.align		4
        /*0000*/ 	.byte	0x04, 0x37
        /*0002*/ 	.short	(.L_9 - .L_8)
.L_8:
        /*0004*/ 	.word	0x0000007c


	//----- nvinfo : EIATTR_KPARAM_INFO
	.align		4
.L_9:
        /*0008*/ 	.byte	0x04, 0x17
        /*000a*/ 	.short	(.L_11 - .L_10)
.L_10:
        /*000c*/ 	.word	0x00000000
        /*0010*/ 	.short	0x0002
        /*0012*/ 	.short	0x0010
        /*0014*/ 	.byte	0x00, 0xf4, 0x21, 0x00


	//----- nvinfo : EIATTR_KPARAM_INFO
	.align		4
.L_11:
        /*0018*/ 	.byte	0x04, 0x17
        /*001a*/ 	.short	(.L_13 - .L_12)
.L_12:
        /*001c*/ 	.word	0x00000000
        /*0020*/ 	.short	0x0001
        /*0022*/ 	.short	0x0008
        /*0024*/ 	.byte	0x00, 0xf0, 0x11, 0x00


	//----- nvinfo : EIATTR_KPARAM_INFO
	.align		4
.L_13:
        /*0028*/ 	.byte	0x04, 0x17
        /*002a*/ 	.short	(.L_15 - .L_14)
.L_14:
        /*002c*/ 	.word	0x00000000
        /*0030*/ 	.short	0x0000
        /*0032*/ 	.short	0x0000
        /*0034*/ 	.byte	0x00, 0xf4, 0x21, 0x00


	//----- nvinfo : EIATTR_SPARSE_MMA_MASK
	.align		4
.L_15:
        /*0038*/ 	.byte	0x03, 0x50
        /*003a*/ 	.short	0x0000


	//----- nvinfo : EIATTR_MAXREG_COUNT
	.align		4
        /*003c*/ 	.byte	0x03, 0x1b
        /*003e*/ 	.short	0x00ff


	//----- nvinfo : EIATTR_EXIT_INSTR_OFFSETS
	.align		4
        /*0040*/ 	.byte	0x04, 0x1c
        /*0042*/ 	.short	(.L_17 - .L_16)


	//   ....[0]....
.L_16:
        /*0044*/ 	.word	0x000000a0


	//   ....[1]....
        /*0048*/ 	.word	0x000000e0


	//----- nvinfo : EIATTR_REQNTID
	.align		4
.L_17:
        /*004c*/ 	.byte	0x04, 0x10
        /*004e*/ 	.short	(.L_19 - .L_18)
.L_18:
        /*0050*/ 	.word	0x00000020
        /*0054*/ 	.word	0x00000001
        /*0058*/ 	.word	0x00000001


	//----- nvinfo : EIATTR_CBANK_PARAM_SIZE
	.align		4
.L_19:
        /*005c*/ 	.byte	0x03, 0x19
        /*005e*/ 	.short	0x0018


	//----- nvinfo : EIATTR_PARAM_CBANK
	.align		4
        /*0060*/ 	.byte	0x04, 0x0a
        /*0062*/ 	.short	(.L_21 - .L_20)
	.align		4
.L_20:
        /*0064*/ 	.word	index@(.nv.constant0.triton_poi_fused__to_copy_1)
        /*0068*/ 	.short	0x0210
        /*006a*/ 	.short	0x0018


	//----- nvinfo : EIATTR_SW_WAR
	.align		4
.L_21:
        /*006c*/ 	.byte	0x04, 0x36
        /*006e*/ 	.short	(.L_23 - .L_22)
.L_22:
        /*0070*/ 	.word	0x00000008
.L_23:


//--------------------- .nv.callgraph             --------------------------
	.section	.nv.callgraph,"",@"SHT_CUDA_CALLGRAPH"
	.align	4
	.sectionentsize	8
	.align		4
        /*0000*/ 	.word	0x00000000
	.align		4
        /*0004*/ 	.word	0xffffffff
	.align		4
        /*0008*/ 	.word	0x00000000
	.align		4
        /*000c*/ 	.word	0xfffffffe
	.align		4
        /*0010*/ 	.word	0x00000000
	.align		4
        /*0014*/ 	.word	0xfffffffd
	.align		4
        /*0018*/ 	.word	0x00000000
	.align		4
        /*001c*/ 	.word	0xfffffffc


//--------------------- .text.triton_poi_fused__to_copy_1 --------------------------
	.section	.text.triton_poi_fused__to_copy_1,"ax",@progbits
	.align	128
        .global         triton_poi_fused__to_copy_1
        .type           triton_poi_fused__to_copy_1,@function
        .size           triton_poi_fused__to_copy_1,(.L_x_1 - triton_poi_fused__to_copy_1)
        .other          triton_poi_fused__to_copy_1,@"STO_CUDA_ENTRY STV_DEFAULT"
triton_poi_fused__to_copy_1:
.text.triton_poi_fused__to_copy_1:
[----:B------:R-:W0:Y:S02]  /*0000*/  LDC R1, c[0x0][0x28] ;  /* 0x00000a00ff017b82 */ /* 0x000e240000000800 */
[----:B------:R-:W1:Y:S01]  /*0010*/  S2R R4, SR_TID.X ;  /* 0x0000000000047919 */ /* 0x000e620000002100 */
[----:B------:R-:W2:Y:S01]  /*0020*/  LDC.64 R2, c[0x0][0x210] ;  /* 0x00008400ff027b82 */ /* 0x000ea20000000a00 */
[----:B------:R-:W-:Y:S01]  /*0030*/  ULDC UR4, c[0x0][0x218] ;  /* 0x0000860000047ab9 */ /* 0x000fe20000000800 */
[----:B------:R-:W3:Y:S01]  /*0040*/  S2R R5, SR_CTAID.X ;  /* 0x0000000000057919 */ /* 0x000ee20000002500 */
[C---:B-1----:R-:W-:Y:S02]  /*0050*/  LOP3.LUT R0, R4.reuse, 0x3, RZ, 0xc0, !PT ;  /* 0x0000000304007812 */ /* 0x042fe400078ec0ff */
[----:B------:R-:W-:-:S03]  /*0060*/  LOP3.LUT P0, RZ, R4, 0x1c, RZ, 0xc0, !PT ;  /* 0x0000001c04ff7812 */ /* 0x000fc6000780c0ff */
[----:B---3--:R-:W-:-:S04]  /*0070*/  IMAD R5, R5, 0x4, R0 ;  /* 0x0000000405057824 */ /* 0x008fc800078e0200 */
[C---:B--2---:R-:W-:Y:S01]  /*0080*/  IMAD.WIDE R2, R5.reuse, 0x4, R2 ;  /* 0x0000000405027825 */ /* 0x044fe200078e0202 */
[----:B------:R-:W-:-:S13]  /*0090*/  ISETP.LT.AND P0, PT, R5, UR4, !P0 ;  /* 0x0000000405007c0c */ /* 0x000fda000c701270 */
[----:B------:R-:W-:Y:S05]  /*00a0*/  @!P0 EXIT ;  /* 0x000000000000894d */ /* 0x000fea0003800000 */
[----:B------:R-:W-:Y:S01]  /*00b0*/  I2FP.F32.S32 R5, R5 ;  /* 0x0000000500057245 */ /* 0x000fe20000201400 */
[----:B------:R-:W-:-:S04]  /*00c0*/  ULDC.64 UR4, c[0x0][0x208] ;  /* 0x0000820000047ab9 */ /* 0x000fc80000000a00 */
[----:B------:R-:W-:Y:S01]  /*00d0*/  STG.E desc[UR4][R2.64], R5 ;  /* 0x0000000502007986 */ /* 0x000fe2000c101904 */
[----:B------:R-:W-:Y:S05]  /*00e0*/  EXIT ;  /* 0x000000000000794d */ /* 0x000fea0003800000 */
.L_x_0:
[----:B------:R-:W-:-:S00]  /*00f0*/  BRA `(.L_x_0) ;  /* 0xfffffffc00fc7947 */ /* 0x000fc0000383ffff */
[----:B------:R-:W-:-:S00]  /*0100*/  NOP ;  /* 0x0000000000007918 */ /* 0x000fc00000000000 */
[----:B------:R-:W-:-:S00]  /*0110*/  NOP ;  /* 0x0000000000007918 */ /* 0x000fc00000000000 */
[----:B------:R-:W-:-:S00]  /*0120*/  NOP ;  /* 0x0000000000007918 */ /* 0x000fc00000000000 */
[----:B------:R-:W-:-:S00]  /*0130*/  NOP ;  /* 0x0000000000007918 */ /* 0x000fc00000000000 */
[----:B------:R-:W-:-:S00]  /*0140*/  NOP ;  /* 0x0000000000007918 */ /* 0x000fc00000000000 */
[----:B------:R-:W-:-:S00]  /*0150*/  NOP ;  /* 0x0000000000007918 */ /* 0x000fc00000000000 */
[----:B------:R-:W-:-:S00]  /*0160*/  NOP ;  /* 0x0000000000007918 */ /* 0x000fc00000000000 */
[----:B------:R-:W-:-:S00]  /*0170*/  NOP ;  /* 0x0000000000007918 */ /* 0x000fc00000000000 */
.L_x_1:


//--------------------- .nv.constant0.triton_poi_fused__to_copy_1 --------------------------
	.section	.nv.constant0.triton_poi_fused__to_copy_1,"a",@progbits
	.sectionflags	@""
	.align	4
.nv.constant0.triton_poi_fused__to_copy_1:
	.zero		552
